	.headerflags	@"EF_CUDA_TEXMODE_UNIFIED EF_CUDA_64BIT_ADDRESS EF_CUDA_ACCELERATORS EF_CUDA_SM90 EF_CUDA_VIRTUAL_SM(EF_CUDA_SM90)"
	.elftype	@"ET_EXEC"


//--------------------- .nv.info                  --------------------------
	.section	.nv.info,"",@"SHT_CUDA_INFO"
	.align	4


	//----- nvinfo : EIATTR_REGCOUNT
	.align		4
        /*0000*/ 	.byte	0x04, 0x2f
        /*0002*/ 	.short	(.L_3 - .L_2)
	.align		4
.L_2:
        /*0004*/ 	.word	index@(triton_poi_fused__native_batch_norm_legit_no_training_relu_12)
        /*0008*/ 	.word	0x00000010


	//----- nvinfo : EIATTR_MIN_STACK_SIZE
	.align		4
.L_3:
        /*000c*/ 	.byte	0x04, 0x12
        /*000e*/ 	.short	(.L_5 - .L_4)
	.align		4
.L_4:
        /*0010*/ 	.word	index@(triton_poi_fused__native_batch_norm_legit_no_training_relu_12)
        /*0014*/ 	.word	0x00000000


	//----- nvinfo : EIATTR_FRAME_SIZE
	.align		4
.L_5:
        /*0018*/ 	.byte	0x04, 0x11
        /*001a*/ 	.short	(.L_7 - .L_6)
	.align		4
.L_6:
        /*001c*/ 	.word	index@(triton_poi_fused__native_batch_norm_legit_no_training_relu_12)
        /*0020*/ 	.word	0x00000000


	//----- nvinfo : EIATTR_MIN_STACK_SIZE
	.align		4
.L_7:
        /*0024*/ 	.byte	0x04, 0x12
        /*0026*/ 	.short	(.L_9 - .L_8)
	.align		4
.L_8:
        /*0028*/ 	.word	index@(triton_poi_fused__native_batch_norm_legit_no_training_relu_12)
        /*002c*/ 	.word	0x00000000
.L_9:


//--------------------- .nv.info.triton_poi_fused__native_batch_norm_legit_no_training_relu_12 --------------------------
	.section	.nv.info.triton_poi_fused__native_batch_norm_legit_no_training_relu_12,"",@"SHT_CUDA_INFO"
	.sectionflags	@""
	.align	4


	//----- nvinfo : EIATTR_CUDA_API_VERSION
	.align		4
        /*0000*/ 	.byte	0x04, 0x37
        /*0002*/ 	.short	(.L_11 - .L_10)
.L_10:
        /*0004*/ 	.word	0x0000007c


	//----- nvinfo : EIATTR_KPARAM_INFO
	.align		4
.L_11:
        /*0008*/ 	.byte	0x04, 0x17
        /*000a*/ 	.short	(.L_13 - .L_12)
.L_12:
        /*000c*/ 	.word	0x00000000
        /*0010*/ 	.short	0x0006
        /*0012*/ 	.short	0x0030
        /*0014*/ 	.byte	0x00, 0xf0, 0x11, 0x00


	//----- nvinfo : EIATTR_KPARAM_INFO
	.align		4
.L_13:
        /*0018*/ 	.byte	0x04, 0x17
        /*001a*/ 	.short	(.L_15 - .L_14)
.L_14:
        /*001c*/ 	.word	0x00000000
        /*0020*/ 	.short	0x0005
        /*0022*/ 	.short	0x0028
        /*0024*/ 	.byte	0x00, 0xf4, 0x21, 0x00


	//----- nvinfo : EIATTR_KPARAM_INFO
	.align		4
.L_15:
        /*0028*/ 	.byte	0x04, 0x17
        /*002a*/ 	.short	(.L_17 - .L_16)
.L_16:
        /*002c*/ 	.word	0x00000000
        /*0030*/ 	.short	0x0004
        /*0032*/ 	.short	0x0020
        /*0034*/ 	.byte	0x00, 0xf4, 0x21, 0x00


	//----- nvinfo : EIATTR_KPARAM_INFO
	.align		4
.L_17:
        /*0038*/ 	.byte	0x04, 0x17
        /*003a*/ 	.short	(.L_19 - .L_18)
.L_18:
        /*003c*/ 	.word	0x00000000
        /*0040*/ 	.short	0x0003
        /*0042*/ 	.short	0x0018
        /*0044*/ 	.byte	0x00, 0xf4, 0x21, 0x00


	//----- nvinfo : EIATTR_KPARAM_INFO
	.align		4
.L_19:
        /*0048*/ 	.byte	0x04, 0x17
        /*004a*/ 	.short	(.L_21 - .L_20)
.L_20:
        /*004c*/ 	.word	0x00000000
        /*0050*/ 	.short	0x0002
        /*0052*/ 	.short	0x0010
        /*0054*/ 	.byte	0x00, 0xf4, 0x21, 0x00


	//----- nvinfo : EIATTR_KPARAM_INFO
	.align		4
.L_21:
        /*0058*/ 	.byte	0x04, 0x17
        /*005a*/ 	.short	(.L_23 - .L_22)
.L_22:
        /*005c*/ 	.word	0x00000000
        /*0060*/ 	.short	0x0001
        /*0062*/ 	.short	0x0008
        /*0064*/ 	.byte	0x00, 0xf4, 0x21, 0x00


	//----- nvinfo : EIATTR_KPARAM_INFO
	.align		4
.L_23:
        /*0068*/ 	.byte	0x04, 0x17
        /*006a*/ 	.short	(.L_25 - .L_24)
.L_24:
        /*006c*/ 	.word	0x00000000
        /*0070*/ 	.short	0x0000
        /*0072*/ 	.short	0x0000
        /*0074*/ 	.byte	0x00, 0xf4, 0x21, 0x00


	//----- nvinfo : EIATTR_SPARSE_MMA_MASK
	.align		4
.L_25:
        /*0078*/ 	.byte	0x03, 0x50
        /*007a*/ 	.short	0x0000


	//----- nvinfo : EIATTR_MAXREG_COUNT
	.align		4
        /*007c*/ 	.byte	0x03, 0x1b
        /*007e*/ 	.short	0x00ff


	//----- nvinfo : EIATTR_EXIT_INSTR_OFFSETS
	.align		4
        /*0080*/ 	.byte	0x04, 0x1c
        /*0082*/ 	.short	(.L_27 - .L_26)


	//   ....[0]....
.L_26:
        /*0084*/ 	.word	0x000002f0


	//----- nvinfo : EIATTR_REQNTID
	.align		4
.L_27:
        /*0088*/ 	.byte	0x04, 0x10
        /*008a*/ 	.short	(.L_29 - .L_28)
.L_28:
        /*008c*/ 	.word	0x00000080
        /*0090*/ 	.word	0x00000001
        /*0094*/ 	.word	0x00000001


	//----- nvinfo : EIATTR_CBANK_PARAM_SIZE
	.align		4
.L_29:
        /*0098*/ 	.byte	0x03, 0x19
        /*009a*/ 	.short	0x0034


	//----- nvinfo : EIATTR_PARAM_CBANK
	.align		4
        /*009c*/ 	.byte	0x04, 0x0a
        /*009e*/ 	.short	(.L_31 - .L_30)
	.align		4
.L_30:
        /*00a0*/ 	.word	index@(.nv.constant0.triton_poi_fused__native_batch_norm_legit_no_training_relu_12)
        /*00a4*/ 	.short	0x0210
        /*00a6*/ 	.short	0x0034


	//----- nvinfo : EIATTR_SW_WAR
	.align		4
.L_31:
        /*00a8*/ 	.byte	0x04, 0x36
        /*00aa*/ 	.short	(.L_33 - .L_32)
.L_32:
        /*00ac*/ 	.word	0x00000008
.L_33:


//--------------------- .nv.callgraph             --------------------------
	.section	.nv.callgraph,"",@"SHT_CUDA_CALLGRAPH"
	.align	4
	.sectionentsize	8
	.align		4
        /*0000*/ 	.word	0x00000000
	.align		4
        /*0004*/ 	.word	0xffffffff
	.align		4
        /*0008*/ 	.word	0x00000000
	.align		4
        /*000c*/ 	.word	0xfffffffe
	.align		4
        /*0010*/ 	.word	0x00000000
	.align		4
        /*0014*/ 	.word	0xfffffffd
	.align		4
        /*0018*/ 	.word	0x00000000
	.align		4
        /*001c*/ 	.word	0xfffffffc


//--------------------- .nv.constant4             --------------------------
	.section	.nv.constant4,"a",@progbits
	.align	8
	.align		8
.nv.constant4:
        /*0000*/ 	.dword	_$_str
	.align		8
        /*0008*/ 	.dword	_$_str_$_2


//--------------------- .text.triton_poi_fused__native_batch_norm_legit_no_training_relu_12 --------------------------
	.section	.text.triton_poi_fused__native_batch_norm_legit_no_training_relu_12,"ax",@progbits
	.align	128
        .global         triton_poi_fused__native_batch_norm_legit_no_training_relu_12
        .type           triton_poi_fused__native_batch_norm_legit_no_training_relu_12,@function
        .size           triton_poi_fused__native_batch_norm_legit_no_training_relu_12,(.L_x_1 - triton_poi_fused__native_batch_norm_legit_no_training_relu_12)
        .other          triton_poi_fused__native_batch_norm_legit_no_training_relu_12,@"STO_CUDA_ENTRY STV_DEFAULT"
triton_poi_fused__native_batch_norm_legit_no_training_relu_12:
.text.triton_poi_fused__native_batch_norm_legit_no_training_relu_12:
[----:B------:R-:W-:Y:S01]  /*0000*/  LDC R1, c[0x0][0x28] ;  /* 0x00000a00ff017b82 */ /* 0x000fe20000000800 */
[----:B------:R-:W1:Y:S07]  /*0010*/  S2R R0, SR_TID.X ;  /* 0x0000000000007919 */ /* 0x000e6e0000002100 */
[----:B------:R-:W2:Y:S01]  /*0020*/  LDC.64 R6, c[0x0][0x220] ;  /* 0x00008800ff067b82 */ /* 0x000ea20000000a00 */
[----:B------:R-:W-:Y:S01]  /*0030*/  ULDC.64 UR4, c[0x0][0x208] ;  /* 0x0000820000047ab9 */ /* 0x000fe20000000a00 */
[----:B------:R-:W3:Y:S06]  /*0040*/  S2R R3, SR_CTAID.X ;  /* 0x0000000000037919 */ /* 0x000eec0000002500 */
[----:B------:R-:W4:Y:S08]  /*0050*/  LDC.64 R4, c[0x0][0x218] ;  /* 0x00008600ff047b82 */ /* 0x000f300000000a00 */
[----:B------:R-:W5:Y:S08]  /*0060*/  LDC.64 R8, c[0x0][0x228] ;  /* 0x00008a00ff087b82 */ /* 0x000f700000000a00 */
[----:B------:R-:W5:Y:S01]  /*0070*/  LDC.64 R10, c[0x0][0x230] ;  /* 0x00008c00ff0a7b82 */ /* 0x000f620000000a00 */
[----:B-1----:R-:W-:-:S02]  /*0080*/  LOP3.LUT R0, R0, 0x7f, RZ, 0xc0, !PT ;  /* 0x0000007f00007812 */ /* 0x002fc400078ec0ff */
[----:B---3--:R-:W-:Y:S02]  /*0090*/  SHF.R.S32.HI R2, RZ, 0x18, R3 ;  /* 0x00000018ff027819 */ /* 0x008fe40000011403 */
[----:B------:R-:W-:Y:S02]  /*00a0*/  LEA R0, R3, R0, 0x7 ;  /* 0x0000000003007211 */ /* 0x000fe400078e38ff */
[----:B------:R-:W-:-:S04]  /*00b0*/  SGXT R3, R2, 0x1 ;  /* 0x000000010203781a */ /* 0x000fc80000000200 */
[----:B------:R-:W-:-:S04]  /*00c0*/  LEA.HI R3, R3, R0, RZ, 0x6 ;  /* 0x0000000003037211 */ /* 0x000fc800078f30ff */
[----:B------:R-:W-:-:S04]  /*00d0*/  SHF.R.S32.HI R3, RZ, 0x6, R3 ;  /* 0x00000006ff037819 */ /* 0x000fc80000011403 */
[----:B------:R-:W-:-:S04]  /*00e0*/  LEA.HI R2, R3, R3, RZ, 0x5 ;  /* 0x0000000303027211 */ /* 0x000fc800078f28ff */
[----:B------:R-:W-:-:S04]  /*00f0*/  LOP3.LUT R2, R2, 0xffffffe0, RZ, 0xc0, !PT ;  /* 0xffffffe002027812 */ /* 0x000fc800078ec0ff */
[----:B------:R-:W-:Y:S02]  /*0100*/  IADD3 R13, R3, -R2, RZ ;  /* 0x80000002030d7210 */ /* 0x000fe40007ffe0ff */
[----:B------:R-:W1:Y:S03]  /*0110*/  LDC.64 R2, c[0x0][0x210] ;  /* 0x00008400ff027b82 */ /* 0x000e660000000a00 */
[----:B--2---:R-:W-:-:S06]  /*0120*/  IMAD.WIDE R6, R13, 0x4, R6 ;  /* 0x000000040d067825 */ /* 0x004fcc00078e0206 */
[----:B------:R-:W2:Y:S01]  /*0130*/  LDG.E.EL R6, desc[UR4][R6.64] ;  /* 0x0000000406067981 */ /* 0x000ea2000c2e1900 */
[----:B----4-:R-:W-:-:S04]  /*0140*/  IMAD.WIDE R4, R13, 0x4, R4 ;  /* 0x000000040d047825 */ /* 0x010fc800078e0204 */
[C---:B-----5:R-:W-:Y:S02]  /*0150*/  IMAD.WIDE R8, R13.reuse, 0x4, R8 ;  /* 0x000000040d087825 */ /* 0x060fe400078e0208 */
[----:B------:R3:W4:Y:S02]  /*0160*/  LDG.E.EL R5, desc[UR4][R4.64] ;  /* 0x0000000404057981 */ /* 0x000724000c2e1900 */
[----:B0-----:R-:W-:Y:S02]  /*0170*/  IMAD.WIDE R10, R13, 0x4, R10 ;  /* 0x000000040d0a7825 */ /* 0x001fe400078e020a */
[----:B------:R-:W5:Y:S02]  /*0180*/  LDG.E.EL R8, desc[UR4][R8.64] ;  /* 0x0000000408087981 */ /* 0x000f64000c2e1900 */
[C---:B-1----:R-:W-:Y:S02]  /*0190*/  IMAD.WIDE R2, R0.reuse, 0x4, R2 ;  /* 0x0000000400027825 */ /* 0x042fe400078e0202 */
[----:B------:R-:W5:Y:S04]  /*01a0*/  LDG.E.EL R11, desc[UR4][R10.64] ;  /* 0x000000040a0b7981 */ /* 0x000f68000c2e1900 */
[----:B------:R0:W4:Y:S01]  /*01b0*/  LDG.E R12, desc[UR4][R2.64] ;  /* 0x00000004020c7981 */ /* 0x000122000c1e1900 */
[----:B---3--:R-:W-:Y:S01]  /*01c0*/  HFMA2.MMA R4, -RZ, RZ, 1.625, 0 ;  /* 0x3e800000ff047435 */ /* 0x008fe200000001ff */
[----:B0-----:R-:W0:Y:S02]  /*01d0*/  LDC.64 R2, c[0x0][0x238] ;  /* 0x00008e00ff027b82 */ /* 0x001e240000000a00 */
[----:B0-----:R-:W-:-:S04]  /*01e0*/  IMAD.WIDE R2, R0, 0x4, R2 ;  /* 0x0000000400027825 */ /* 0x001fc800078e0202 */
[----:B--2---:R-:W-:-:S04]  /*01f0*/  FADD R6, R6, 9.9999997473787516356e-06 ;  /* 0x3727c5ac06067421 */ /* 0x004fc80000000000 */
[----:B------:R-:W0:Y:S02]  /*0200*/  MUFU.SQRT R7, R6 ;  /* 0x0000000600077308 */ /* 0x000e240000002000 */
[C---:B0-----:R-:W-:Y:S02]  /*0210*/  FSETP.GT.AND P0, PT, R7.reuse, 8.50705917302346158658e+37, PT ;  /* 0x7e8000000700780b */ /* 0x041fe40003f04000 */
[----:B------:R-:W-:-:S11]  /*0220*/  FSETP.GEU.AND P1, PT, R7, 1.175494350822287508e-38, PT ;  /* 0x008000000700780b */ /* 0x000fd60003f2e000 */
[----:B------:R-:W-:-:S04]  /*0230*/  @P0 FMUL R7, R7, 0.25 ;  /* 0x3e80000007070820 */ /* 0x000fc80000400000 */
[----:B------:R-:W-:-:S06]  /*0240*/  @!P1 FMUL R7, R7, 16777216 ;  /* 0x4b80000007079820 */ /* 0x000fcc0000400000 */
[----:B------:R-:W0:Y:S01]  /*0250*/  MUFU.RCP R7, R7 ;  /* 0x0000000700077308 */ /* 0x000e220000001000 */
[----:B------:R-:W-:Y:S01]  /*0260*/  FSEL R4, R4, 1, P0 ;  /* 0x3f80000004047808 */ /* 0x000fe20000000000 */
[----:B----4-:R-:W-:-:S04]  /*0270*/  FADD R5, R12, -R5 ;  /* 0x800000050c057221 */ /* 0x010fc80000000000 */
[----:B------:R-:W-:-:S04]  /*0280*/  @!P1 FMUL R4, R4, 16777216 ;  /* 0x4b80000004049820 */ /* 0x000fc80000400000 */
[----:B0-----:R-:W-:-:S04]  /*0290*/  FMUL R4, R7, R4 ;  /* 0x0000000407047220 */ /* 0x001fc80000400000 */
[----:B------:R-:W-:-:S04]  /*02a0*/  FMUL R4, R5, R4 ;  /* 0x0000000405047220 */ /* 0x000fc80000400000 */
[----:B-----5:R-:W-:-:S05]  /*02b0*/  FFMA R4, R8, R4, R11 ;  /* 0x0000000408047223 */ /* 0x020fca000000000b */
[----:B------:R-:W-:-:S04]  /*02c0*/  FSETP.GEU.AND P0, PT, R4, RZ, PT ;  /* 0x000000ff0400720b */ /* 0x000fc80003f0e000 */
[----:B------:R-:W-:-:S05]  /*02d0*/  FSEL R5, R4, RZ, P0 ;  /* 0x000000ff04057208 */ /* 0x000fca0000000000 */
[----:B------:R-:W-:Y:S01]  /*02e0*/  STG.E desc[UR4][R2.64], R5 ;  /* 0x0000000502007986 */ /* 0x000fe2000c101904 */
[----:B------:R-:W-:Y:S05]  /*02f0*/  EXIT ;  /* 0x000000000000794d */ /* 0x000fea0003800000 */
.L_x_0:
[----:B------:R-:W-:-:S00]  /*0300*/  BRA `(.L_x_0) ;  /* 0xfffffffc00fc7947 */ /* 0x000fc0000383ffff */
[----:B------:R-:W-:-:S00]  /*0310*/  NOP ;  /* 0x0000000000007918 */ /* 0x000fc00000000000 */
        /* <DEDUP_REMOVED lines=14> */
.L_x_1:


//--------------------- .nv.global.init           --------------------------
	.section	.nv.global.init,"aw",@progbits
.nv.global.init:
	.type		_$_str,@object
	.size		_$_str,(_$_str_$_2 - _$_str)
_$_str:
        /*0000*/ 	.byte	0x5f, 0x5f, 0x43, 0x55, 0x44, 0x41, 0x5f, 0x46, 0x54, 0x5a, 0x00
	.type		_$_str_$_2,@object
	.size		_$_str_$_2,(.L_1 - _$_str_$_2)
_$_str_$_2:
        /*000b*/ 	.byte	0x5f, 0x5f, 0x43, 0x55, 0x44, 0x41, 0x5f, 0x50, 0x52, 0x45, 0x43, 0x5f, 0x53, 0x51, 0x52, 0x54
        /*001b*/ 	.byte	0x00
.L_1:


//--------------------- .nv.constant0.triton_poi_fused__native_batch_norm_legit_no_training_relu_12 --------------------------
	.section	.nv.constant0.triton_poi_fused__native_batch_norm_legit_no_training_relu_12,"a",@progbits
	.sectionflags	@""
	.align	4
.nv.constant0.triton_poi_fused__native_batch_norm_legit_no_training_relu_12:
	.zero		580
